//
// Generated by NVIDIA NVVM Compiler
//
// Compiler Build ID: CL-36424714
// Cuda compilation tools, release 13.0, V13.0.88
// Based on NVVM 20.0.0
//

.version 9.0
.target sm_100
.address_size 64

	// .globl	_Z5countPiS_S_ii

.visible .entry _Z5countPiS_S_ii(
	.param .u64 .ptr .align 1 _Z5countPiS_S_ii_param_0,
	.param .u64 .ptr .align 1 _Z5countPiS_S_ii_param_1,
	.param .u64 .ptr .align 1 _Z5countPiS_S_ii_param_2,
	.param .u32 _Z5countPiS_S_ii_param_3,
	.param .u32 _Z5countPiS_S_ii_param_4
)
{
	.reg .pred 	%p<7>;
	.reg .b32 	%r<57>;
	.reg .b64 	%rd<35>;

	ld.param.u64 	%rd4, [_Z5countPiS_S_ii_param_0];
	ld.param.u64 	%rd5, [_Z5countPiS_S_ii_param_1];
	ld.param.u64 	%rd6, [_Z5countPiS_S_ii_param_2];
	ld.param.u32 	%r12, [_Z5countPiS_S_ii_param_3];
	ld.param.u32 	%r13, [_Z5countPiS_S_ii_param_4];
	cvta.to.global.u64 	%rd1, %rd6;
	cvta.to.global.u64 	%rd2, %rd5;
	cvta.to.global.u64 	%rd3, %rd4;
	mov.u32 	%r14, %tid.x;
	mov.u32 	%r15, %ntid.x;
	mov.u32 	%r16, %ctaid.x;
	mad.lo.s32 	%r55, %r15, %r16, %r14;
	mov.u32 	%r17, %nctaid.x;
	mul.lo.s32 	%r2, %r15, %r17;
	setp.ge.s32 	%p1, %r55, %r12;
	@%p1 bra 	$L__BB0_7;
	add.s32 	%r18, %r55, %r2;
	max.s32 	%r19, %r12, %r18;
	setp.lt.s32 	%p2, %r18, %r12;
	selp.u32 	%r20, 1, 0, %p2;
	add.s32 	%r21, %r18, %r20;
	sub.s32 	%r22, %r19, %r21;
	div.u32 	%r23, %r22, %r2;
	add.s32 	%r3, %r23, %r20;
	and.b32  	%r24, %r3, 3;
	setp.eq.s32 	%p3, %r24, 3;
	@%p3 bra 	$L__BB0_4;
	add.s32 	%r25, %r3, 1;
	and.b32  	%r26, %r25, 3;
	neg.s32 	%r53, %r26;
$L__BB0_3:
	.pragma "nounroll";
	mul.wide.s32 	%rd7, %r55, 4;
	add.s64 	%rd8, %rd3, %rd7;
	ld.global.u32 	%r27, [%rd8];
	mul.wide.s32 	%rd9, %r27, 4;
	add.s64 	%rd10, %rd2, %rd9;
	atom.global.add.u32 	%r28, [%rd10], 1;
	ld.global.u32 	%r29, [%rd8];
	div.s32 	%r30, %r29, %r13;
	mul.wide.s32 	%rd11, %r30, 4;
	add.s64 	%rd12, %rd1, %rd11;
	atom.global.add.u32 	%r31, [%rd12], 1;
	add.s32 	%r55, %r55, %r2;
	add.s32 	%r53, %r53, 1;
	setp.ne.s32 	%p4, %r53, 0;
	@%p4 bra 	$L__BB0_3;
$L__BB0_4:
	setp.lt.u32 	%p5, %r3, 3;
	@%p5 bra 	$L__BB0_7;
	mul.wide.s32 	%rd19, %r2, 4;
	shl.b32 	%r52, %r2, 2;
$L__BB0_6:
	mul.wide.s32 	%rd13, %r55, 4;
	add.s64 	%rd14, %rd3, %rd13;
	ld.global.u32 	%r32, [%rd14];
	mul.wide.s32 	%rd15, %r32, 4;
	add.s64 	%rd16, %rd2, %rd15;
	atom.global.add.u32 	%r33, [%rd16], 1;
	ld.global.u32 	%r34, [%rd14];
	div.s32 	%r35, %r34, %r13;
	mul.wide.s32 	%rd17, %r35, 4;
	add.s64 	%rd18, %rd1, %rd17;
	atom.global.add.u32 	%r36, [%rd18], 1;
	add.s64 	%rd20, %rd14, %rd19;
	ld.global.u32 	%r37, [%rd20];
	mul.wide.s32 	%rd21, %r37, 4;
	add.s64 	%rd22, %rd2, %rd21;
	atom.global.add.u32 	%r38, [%rd22], 1;
	ld.global.u32 	%r39, [%rd20];
	div.s32 	%r40, %r39, %r13;
	mul.wide.s32 	%rd23, %r40, 4;
	add.s64 	%rd24, %rd1, %rd23;
	atom.global.add.u32 	%r41, [%rd24], 1;
	add.s64 	%rd25, %rd20, %rd19;
	ld.global.u32 	%r42, [%rd25];
	mul.wide.s32 	%rd26, %r42, 4;
	add.s64 	%rd27, %rd2, %rd26;
	atom.global.add.u32 	%r43, [%rd27], 1;
	ld.global.u32 	%r44, [%rd25];
	div.s32 	%r45, %r44, %r13;
	mul.wide.s32 	%rd28, %r45, 4;
	add.s64 	%rd29, %rd1, %rd28;
	atom.global.add.u32 	%r46, [%rd29], 1;
	add.s64 	%rd30, %rd25, %rd19;
	ld.global.u32 	%r47, [%rd30];
	mul.wide.s32 	%rd31, %r47, 4;
	add.s64 	%rd32, %rd2, %rd31;
	atom.global.add.u32 	%r48, [%rd32], 1;
	ld.global.u32 	%r49, [%rd30];
	div.s32 	%r50, %r49, %r13;
	mul.wide.s32 	%rd33, %r50, 4;
	add.s64 	%rd34, %rd1, %rd33;
	atom.global.add.u32 	%r51, [%rd34], 1;
	add.s32 	%r55, %r52, %r55;
	setp.lt.s32 	%p6, %r55, %r12;
	@%p6 bra 	$L__BB0_6;
$L__BB0_7:
	ret;

}


// ===== COMPILED SASS (sm_100) =====

	.target	sm_100

	.elftype	@"ET_EXEC"


//--------------------- .note.nv.tkinfo           --------------------------
	.section	.note.nv.tkinfo,"",@"SHT_NOTE"
	.sectionflags	@"SHF_NOTE_NV_TKINFO"
	.tkinfo
        /*0018*/ 	.word	0x00000002
        /*0030*/ 	.string	""
        /*0030*/ 	.string	"ptxas"
        /*0030*/ 	.string	"Cuda compilation tools, release 13.0, V13.0.88"
        /*0030*/ 	.string	"Build cuda_13.0.r13.0/compiler.36424714_0"
        /*0030*/ 	.string	"-arch sm_100 -m 64 "



//--------------------- .note.nv.cuinfo           --------------------------
	.section	.note.nv.cuinfo,"",@"SHT_NOTE"
	.sectionflags	@"SHF_NOTE_NV_CUINFO"
        /*0018*/ 	.short	0x0002
        /*001a*/ 	.short	0x0064
        /*001c*/ 	.short	0x0082
	.zero		2


//--------------------- .nv.info                  --------------------------
	.section	.nv.info,"",@"SHT_CUDA_INFO"
	.align	4


	//----- nvinfo : EIATTR_REGCOUNT
	.align		4
        /*0000*/ 	.byte	0x04, 0x2f
        /*0002*/ 	.short	(.L_1 - .L_0)
	.align		4
.L_0:
        /*0004*/ 	.word	index@(_Z5countPiS_S_ii)
        /*0008*/ 	.word	0x0000001b


	//----- nvinfo : EIATTR_FRAME_SIZE
	.align		4
.L_1:
        /*000c*/ 	.byte	0x04, 0x11
        /*000e*/ 	.short	(.L_3 - .L_2)
	.align		4
.L_2:
        /*0010*/ 	.word	index@(_Z5countPiS_S_ii)
        /*0014*/ 	.word	0x00000000


	//----- nvinfo : EIATTR_MIN_STACK_SIZE
	.align		4
.L_3:
        /*0018*/ 	.byte	0x04, 0x12
        /*001a*/ 	.short	(.L_5 - .L_4)
	.align		4
.L_4:
        /*001c*/ 	.word	index@(_Z5countPiS_S_ii)
        /*0020*/ 	.word	0x00000000
.L_5:


//--------------------- .nv.compat                --------------------------
	.section	.nv.compat,"",@"SHT_CUDA_COMPAT_INFO"
	.align	4
        /*0000*/ 	.byte	0x02, 0x09, 0x00, 0x00, 0x02, 0x02, 0x01, 0x00, 0x02, 0x05, 0x05, 0x00, 0x03, 0x07, 0x01, 0x01
        /*0010*/ 	.byte	0x02, 0x03, 0x00, 0x00, 0x02, 0x06, 0x01, 0x00, 0x04, 0x0b, 0x08, 0x00, 0x09, 0x00, 0x00, 0x00
        /*0020*/ 	.byte	0x00, 0x00, 0x00, 0x00


//--------------------- .nv.info._Z5countPiS_S_ii --------------------------
	.section	.nv.info._Z5countPiS_S_ii,"",@"SHT_CUDA_INFO"
	.sectionflags	@""
	.align	4


	//----- nvinfo : EIATTR_CUDA_API_VERSION
	.align		4
        /*0000*/ 	.byte	0x04, 0x37
        /*0002*/ 	.short	(.L_7 - .L_6)
.L_6:
        /*0004*/ 	.word	0x00000082


	//----- nvinfo : EIATTR_KPARAM_INFO
	.align		4
.L_7:
        /*0008*/ 	.byte	0x04, 0x17
        /*000a*/ 	.short	(.L_9 - .L_8)
.L_8:
        /*000c*/ 	.word	0x00000000
        /*0010*/ 	.short	0x0004
        /*0012*/ 	.short	0x001c
        /*0014*/ 	.byte	0x00, 0xf0, 0x11, 0x00


	//----- nvinfo : EIATTR_KPARAM_INFO
	.align		4
.L_9:
        /*0018*/ 	.byte	0x04, 0x17
        /*001a*/ 	.short	(.L_11 - .L_10)
.L_10:
        /*001c*/ 	.word	0x00000000
        /*0020*/ 	.short	0x0003
        /*0022*/ 	.short	0x0018
        /*0024*/ 	.byte	0x00, 0xf0, 0x11, 0x00


	//----- nvinfo : EIATTR_KPARAM_INFO
	.align		4
.L_11:
        /*0028*/ 	.byte	0x04, 0x17
        /*002a*/ 	.short	(.L_13 - .L_12)
.L_12:
        /*002c*/ 	.word	0x00000000
        /*0030*/ 	.short	0x0002
        /*0032*/ 	.short	0x0010
        /*0034*/ 	.byte	0x00, 0xf5, 0x21, 0x00


	//----- nvinfo : EIATTR_KPARAM_INFO
	.align		4
.L_13:
        /*0038*/ 	.byte	0x04, 0x17
        /*003a*/ 	.short	(.L_15 - .L_14)
.L_14:
        /*003c*/ 	.word	0x00000000
        /*0040*/ 	.short	0x0001
        /*0042*/ 	.short	0x0008
        /*0044*/ 	.byte	0x00, 0xf5, 0x21, 0x00


	//----- nvinfo : EIATTR_KPARAM_INFO
	.align		4
.L_15:
        /*0048*/ 	.byte	0x04, 0x17
        /*004a*/ 	.short	(.L_17 - .L_16)
.L_16:
        /*004c*/ 	.word	0x00000000
        /*0050*/ 	.short	0x0000
        /*0052*/ 	.short	0x0000
        /*0054*/ 	.byte	0x00, 0xf5, 0x21, 0x00


	//----- nvinfo : EIATTR_SPARSE_MMA_MASK
	.align		4
.L_17:
        /*0058*/ 	.byte	0x03, 0x50
        /*005a*/ 	.short	0x0000


	//----- nvinfo : EIATTR_MAXREG_COUNT
	.align		4
        /*005c*/ 	.byte	0x03, 0x1b
        /*005e*/ 	.short	0x00ff


	//----- nvinfo : EIATTR_MERCURY_ISA_VERSION
	.align		4
        /*0060*/ 	.byte	0x03, 0x5f
        /*0062*/ 	.short	0x0101


	//----- nvinfo : EIATTR_VRC_CTA_INIT_COUNT
	.align		4
        /*0064*/ 	.byte	0x02, 0x4a
	.zero		1
	.zero		1


	//----- nvinfo : EIATTR_EXIT_INSTR_OFFSETS
	.align		4
        /*0068*/ 	.byte	0x04, 0x1c
        /*006a*/ 	.short	(.L_19 - .L_18)


	//   ....[0]....
.L_18:
        /*006c*/ 	.word	0x00000090


	//   ....[1]....
        /*0070*/ 	.word	0x00000560


	//   ....[2]....
        /*0074*/ 	.word	0x00000c60


	//----- nvinfo : EIATTR_CRS_STACK_SIZE
	.align		4
.L_19:
        /*0078*/ 	.byte	0x04, 0x1e
        /*007a*/ 	.short	(.L_21 - .L_20)
.L_20:
        /*007c*/ 	.word	0x00000000


	//----- nvinfo : EIATTR_CBANK_PARAM_SIZE
	.align		4
.L_21:
        /*0080*/ 	.byte	0x03, 0x19
        /*0082*/ 	.short	0x0020


	//----- nvinfo : EIATTR_PARAM_CBANK
	.align		4
        /*0084*/ 	.byte	0x04, 0x0a
        /*0086*/ 	.short	(.L_23 - .L_22)
	.align		4
.L_22:
        /*0088*/ 	.word	index@(.nv.constant0._Z5countPiS_S_ii)
        /*008c*/ 	.short	0x0380
        /*008e*/ 	.short	0x0020


	//----- nvinfo : EIATTR_SW_WAR
	.align		4
.L_23:
        /*0090*/ 	.byte	0x04, 0x36
        /*0092*/ 	.short	(.L_25 - .L_24)
.L_24:
        /*0094*/ 	.word	0x00000008
.L_25:


//--------------------- .nv.callgraph             --------------------------
	.section	.nv.callgraph,"",@"SHT_CUDA_CALLGRAPH"
	.align	4
	.sectionentsize	8
	.align		4
        /*0000*/ 	.word	0x00000000
	.align		4
        /*0004*/ 	.word	0xffffffff
	.align		4
        /*0008*/ 	.word	0x00000000
	.align		4
        /*000c*/ 	.word	0xfffffffe
	.align		4
        /*0010*/ 	.word	0x00000000
	.align		4
        /*0014*/ 	.word	0xfffffffd
	.align		4
        /*0018*/ 	.word	0x00000000
	.align		4
        /*001c*/ 	.word	0xfffffffc


//--------------------- .text._Z5countPiS_S_ii    --------------------------
	.section	.text._Z5countPiS_S_ii,"ax",@progbits
	.align	128
        .global         _Z5countPiS_S_ii
        .type           _Z5countPiS_S_ii,@function
        .size           _Z5countPiS_S_ii,(.L_x_5 - _Z5countPiS_S_ii)
        .other          _Z5countPiS_S_ii,@"STO_CUDA_ENTRY STV_DEFAULT"
_Z5countPiS_S_ii:
.text._Z5countPiS_S_ii:
[----:B------:R-:W-:Y:S01]  /*0000*/  LDC R1, c[0x0][0x37c] ;  /* 0x0000df00ff017b82 */ /* 0x000fe20000000800 */
[----:B------:R-:W0:Y:S01]  /*0010*/  S2R R9, SR_TID.X ;  /* 0x0000000000097919 */ /* 0x000e220000002100 */
[----:B------:R-:W0:Y:S06]  /*0020*/  LDCU UR4, c[0x0][0x360] ;  /* 0x00006c00ff0477ac */ /* 0x000e2c0008000800 */
[----:B------:R-:W1:Y:S01]  /*0030*/  LDC R2, c[0x0][0x370] ;  /* 0x0000dc00ff027b82 */ /* 0x000e620000000800 */
[----:B------:R-:W0:Y:S01]  /*0040*/  S2R R0, SR_CTAID.X ;  /* 0x0000000000007919 */ /* 0x000e220000002500 */
[----:B------:R-:W2:Y:S01]  /*0050*/  LDCU UR5, c[0x0][0x398] ;  /* 0x00007300ff0577ac */ /* 0x000ea20008000800 */
[----:B0-----:R-:W-:-:S02]  /*0060*/  IMAD R9, R0, UR4, R9 ;  /* 0x0000000400097c24 */ /* 0x001fc4000f8e0209 */
[----:B-1----:R-:W-:-:S03]  /*0070*/  IMAD R0, R2, UR4, RZ ;  /* 0x0000000402007c24 */ /* 0x002fc6000f8e02ff */
[----:B--2---:R-:W-:-:S13]  /*0080*/  ISETP.GE.AND P0, PT, R9, UR5, PT ;  /* 0x0000000509007c0c */ /* 0x004fda000bf06270 */
[----:B------:R-:W-:Y:S05]  /*0090*/  @P0 EXIT ;  /* 0x000000000000094d */ /* 0x000fea0003800000 */
[----:B------:R-:W0:Y:S01]  /*00a0*/  I2F.U32.RP R7, R0 ;  /* 0x0000000000077306 */ /* 0x000e220000209000 */
[C---:B------:R-:W-:Y:S01]  /*00b0*/  IADD3 R4, PT, PT, R0.reuse, R9, RZ ;  /* 0x0000000900047210 */ /* 0x040fe20007ffe0ff */
[----:B------:R-:W-:Y:S01]  /*00c0*/  IMAD.MOV R11, RZ, RZ, -R0 ;  /* 0x000000ffff0b7224 */ /* 0x000fe200078e0a00 */
[----:B------:R-:W-:Y:S01]  /*00d0*/  ISETP.NE.U32.AND P2, PT, R0, RZ, PT ;  /* 0x000000ff0000720c */ /* 0x000fe20003f45070 */
[----:B------:R-:W-:Y:S01]  /*00e0*/  BSSY.RECONVERGENT B0, `(.L_x_0) ;  /* 0x0000047000007945 */ /* 0x000fe20003800200 */
[C---:B------:R-:W-:Y:S02]  /*00f0*/  ISETP.GE.AND P0, PT, R4.reuse, UR5, PT ;  /* 0x0000000504007c0c */ /* 0x040fe4000bf06270 */
[----:B------:R-:W-:Y:S01]  /*0100*/  VIMNMX R5, PT, PT, R4, UR5, !PT ;  /* 0x0000000504057c48 */ /* 0x000fe2000ffe0100 */
[----:B------:R-:W1:Y:S01]  /*0110*/  LDCU.64 UR4, c[0x0][0x358] ;  /* 0x00006b00ff0477ac */ /* 0x000e620008000a00 */
[----:B------:R-:W-:-:S04]  /*0120*/  SEL R6, RZ, 0x1, P0 ;  /* 0x00000001ff067807 */ /* 0x000fc80000000000 */
[----:B------:R-:W-:Y:S01]  /*0130*/  IADD3 R5, PT, PT, R5, -R4, -R6 ;  /* 0x8000000405057210 */ /* 0x000fe20007ffe806 */
[----:B0-----:R-:W0:Y:S02]  /*0140*/  MUFU.RCP R7, R7 ;  /* 0x0000000700077308 */ /* 0x001e240000001000 */
[----:B0-----:R-:W-:-:S06]  /*0150*/  VIADD R2, R7, 0xffffffe ;  /* 0x0ffffffe07027836 */ /* 0x001fcc0000000000 */
[----:B------:R0:W2:Y:S02]  /*0160*/  F2I.FTZ.U32.TRUNC.NTZ R3, R2 ;  /* 0x0000000200037305 */ /* 0x0000a4000021f000 */
[----:B0-----:R-:W-:Y:S02]  /*0170*/  IMAD.MOV.U32 R2, RZ, RZ, RZ ;  /* 0x000000ffff027224 */ /* 0x001fe400078e00ff */
[----:B--2---:R-:W-:-:S04]  /*0180*/  IMAD R11, R11, R3, RZ ;  /* 0x000000030b0b7224 */ /* 0x004fc800078e02ff */
[----:B------:R-:W-:-:S06]  /*0190*/  IMAD.HI.U32 R8, R3, R11, R2 ;  /* 0x0000000b03087227 */ /* 0x000fcc00078e0002 */
[----:B------:R-:W-:-:S04]  /*01a0*/  IMAD.HI.U32 R3, R8, R5, RZ ;  /* 0x0000000508037227 */ /* 0x000fc800078e00ff */
[----:B------:R-:W-:-:S04]  /*01b0*/  IMAD.MOV R2, RZ, RZ, -R3 ;  /* 0x000000ffff027224 */ /* 0x000fc800078e0a03 */
[----:B------:R-:W-:-:S05]  /*01c0*/  IMAD R5, R0, R2, R5 ;  /* 0x0000000200057224 */ /* 0x000fca00078e0205 */
[----:B------:R-:W-:-:S13]  /*01d0*/  ISETP.GE.U32.AND P0, PT, R5, R0, PT ;  /* 0x000000000500720c */ /* 0x000fda0003f06070 */
[----:B------:R-:W-:Y:S01]  /*01e0*/  @P0 IADD3 R5, PT, PT, -R0, R5, RZ ;  /* 0x0000000500050210 */ /* 0x000fe20007ffe1ff */
[----:B------:R-:W-:-:S03]  /*01f0*/  @P0 VIADD R3, R3, 0x1 ;  /* 0x0000000103030836 */ /* 0x000fc60000000000 */
[----:B------:R-:W-:-:S13]  /*0200*/  ISETP.GE.U32.AND P1, PT, R5, R0, PT ;  /* 0x000000000500720c */ /* 0x000fda0003f26070 */
[----:B------:R-:W-:Y:S01]  /*0210*/  @P1 VIADD R3, R3, 0x1 ;  /* 0x0000000103031836 */ /* 0x000fe20000000000 */
[----:B------:R-:W-:-:S04]  /*0220*/  @!P2 LOP3.LUT R3, RZ, R0, RZ, 0x33, !PT ;  /* 0x00000000ff03a212 */ /* 0x000fc800078e33ff */
[----:B------:R-:W-:-:S04]  /*0230*/  IADD3 R11, PT, PT, R6, R3, RZ ;  /* 0x00000003060b7210 */ /* 0x000fc80007ffe0ff */
[C---:B------:R-:W-:Y:S02]  /*0240*/  LOP3.LUT R2, R11.reuse, 0x3, RZ, 0xc0, !PT ;  /* 0x000000030b027812 */ /* 0x040fe400078ec0ff */
[----:B------:R-:W-:Y:S02]  /*0250*/  ISETP.GE.U32.AND P0, PT, R11, 0x3, PT ;  /* 0x000000030b00780c */ /* 0x000fe40003f06070 */
[----:B------:R-:W-:-:S13]  /*0260*/  ISETP.NE.AND P1, PT, R2, 0x3, PT ;  /* 0x000000030200780c */ /* 0x000fda0003f25270 */
[----:B-1----:R-:W-:Y:S05]  /*0270*/  @!P1 BRA `(.L_x_1) ;  /* 0x0000000000b49947 */ /* 0x002fea0003800000 */
[----:B------:R-:W0:Y:S01]  /*0280*/  LDC R15, c[0x0][0x39c] ;  /* 0x0000e700ff0f7b82 */ /* 0x000e220000000800 */
[----:B------:R-:W-:-:S07]  /*0290*/  IADD3 R11, PT, PT, R11, 0x1, RZ ;  /* 0x000000010b0b7810 */ /* 0x000fce0007ffe0ff */
[----:B------:R-:W1:Y:S08]  /*02a0*/  LDC R10, c[0x0][0x39c] ;  /* 0x0000e700ff0a7b82 */ /* 0x000e700000000800 */
[----:B------:R-:W2:Y:S01]  /*02b0*/  LDC.64 R2, c[0x0][0x390] ;  /* 0x0000e400ff027b82 */ /* 0x000ea20000000a00 */
[----:B0-----:R-:W-:-:S07]  /*02c0*/  IABS R8, R15 ;  /* 0x0000000f00087213 */ /* 0x001fce0000000000 */
[----:B------:R-:W0:Y:S01]  /*02d0*/  LDC.64 R4, c[0x0][0x380] ;  /* 0x0000e000ff047b82 */ /* 0x000e220000000a00 */
[----:B------:R-:W-:Y:S01]  /*02e0*/  ISETP.NE.AND P1, PT, R15, RZ, PT ;  /* 0x000000ff0f00720c */ /* 0x000fe20003f25270 */
[----:B------:R-:W3:Y:S06]  /*02f0*/  I2F.RP R14, R8 ;  /* 0x00000008000e7306 */ /* 0x000eec0000209400 */
[----:B------:R-:W4:Y:S02]  /*0300*/  LDC.64 R6, c[0x0][0x388] ;  /* 0x0000e200ff067b82 */ /* 0x000f240000000a00 */
[----:B---3--:R-:W3:Y:S02]  /*0310*/  MUFU.RCP R14, R14 ;  /* 0x0000000e000e7308 */ /* 0x008ee40000001000 */
[----:B---3--:R-:W-:Y:S01]  /*0320*/  VIADD R12, R14, 0xffffffe ;  /* 0x0ffffffe0e0c7836 */ /* 0x008fe20000000000 */
[----:B------:R-:W-:-:S05]  /*0330*/  LOP3.LUT R14, R11, 0x3, RZ, 0xc0, !PT ;  /* 0x000000030b0e7812 */ /* 0x000fca00078ec0ff */
[----:B------:R3:W5:Y:S02]  /*0340*/  F2I.FTZ.U32.TRUNC.NTZ R13, R12 ;  /* 0x0000000c000d7305 */ /* 0x000764000021f000 */
[----:B---3--:R-:W-:Y:S02]  /*0350*/  IMAD.MOV.U32 R12, RZ, RZ, RZ ;  /* 0x000000ffff0c7224 */ /* 0x008fe400078e00ff */
[----:B-----5:R-:W-:-:S04]  /*0360*/  IMAD.MOV R17, RZ, RZ, -R13 ;  /* 0x000000ffff117224 */ /* 0x020fc800078e0a0d */
[----:B------:R-:W-:-:S04]  /*0370*/  IMAD R17, R17, R8, RZ ;  /* 0x0000000811117224 */ /* 0x000fc800078e02ff */
[----:B------:R-:W-:Y:S01]  /*0380*/  IMAD.HI.U32 R11, R13, R17, R12 ;  /* 0x000000110d0b7227 */ /* 0x000fe200078e000c */
[----:B------:R-:W-:-:S03]  /*0390*/  LOP3.LUT R12, RZ, R15, RZ, 0x33, !PT ;  /* 0x0000000fff0c7212 */ /* 0x000fc600078e33ff */
[----:B012-4-:R-:W-:-:S07]  /*03a0*/  IMAD.MOV R13, RZ, RZ, -R14 ;  /* 0x000000ffff0d7224 */ /* 0x017fce00078e0a0e */
.L_x_2:
[----:B0-----:R-:W-:-:S05]  /*03b0*/  IMAD.WIDE R16, R9, 0x4, R4 ;  /* 0x0000000409107825 */ /* 0x001fca00078e0204 */
[----:B------:R-:W2:Y:S01]  /*03c0*/  LDG.E R19, desc[UR4][R16.64] ;  /* 0x0000000410137981 */ /* 0x000ea2000c1e1900 */
[----:B------:R-:W-:Y:S02]  /*03d0*/  HFMA2 R14, -RZ, RZ, 0, 5.9604644775390625e-08 ;  /* 0x00000001ff0e7431 */ /* 0x000fe400000001ff */
[----:B--2---:R-:W-:-:S05]  /*03e0*/  IMAD.WIDE R18, R19, 0x4, R6 ;  /* 0x0000000413127825 */ /* 0x004fca00078e0206 */
[----:B------:R0:W-:Y:S04]  /*03f0*/  REDG.E.ADD.STRONG.GPU desc[UR4][R18.64], R14 ;  /* 0x0000000e1200798e */ /* 0x0001e8000c12e104 */
[----:B------:R-:W2:Y:S01]  /*0400*/  LDG.E R15, desc[UR4][R16.64] ;  /* 0x00000004100f7981 */ /* 0x000ea2000c1e1900 */
[-C--:B------:R-:W-:Y:S02]  /*0410*/  IABS R24, R10.reuse ;  /* 0x0000000a00187213 */ /* 0x080fe40000000000 */
[----:B------:R-:W-:Y:S01]  /*0420*/  IADD3 R13, PT, PT, R13, 0x1, RZ ;  /* 0x000000010d0d7810 */ /* 0x000fe20007ffe0ff */
[----:B------:R-:W-:Y:S01]  /*0430*/  IMAD.IADD R9, R0, 0x1, R9 ;  /* 0x0000000100097824 */ /* 0x000fe200078e0209 */
[----:B--2---:R-:W-:Y:S02]  /*0440*/  IABS R22, R15 ;  /* 0x0000000f00167213 */ /* 0x004fe40000000000 */
[----:B------:R-:W-:-:S03]  /*0450*/  LOP3.LUT R15, R15, R10, RZ, 0x3c, !PT ;  /* 0x0000000a0f0f7212 */ /* 0x000fc600078e3cff */
[----:B------:R-:W-:Y:S01]  /*0460*/  IMAD.HI.U32 R20, R11, R22, RZ ;  /* 0x000000160b147227 */ /* 0x000fe200078e00ff */
[----:B------:R-:W-:-:S03]  /*0470*/  ISETP.GE.AND P4, PT, R15, RZ, PT ;  /* 0x000000ff0f00720c */ /* 0x000fc60003f86270 */
[----:B------:R-:W-:-:S04]  /*0480*/  IMAD.MOV R21, RZ, RZ, -R20 ;  /* 0x000000ffff157224 */ /* 0x000fc800078e0a14 */
[----:B------:R-:W-:-:S05]  /*0490*/  IMAD R21, R24, R21, R22 ;  /* 0x0000001518157224 */ /* 0x000fca00078e0216 */
[----:B------:R-:W-:-:S13]  /*04a0*/  ISETP.GT.U32.AND P3, PT, R8, R21, PT ;  /* 0x000000150800720c */ /* 0x000fda0003f64070 */
[----:B------:R-:W-:Y:S01]  /*04b0*/  @!P3 IMAD.IADD R21, R21, 0x1, -R24 ;  /* 0x000000011515b824 */ /* 0x000fe200078e0a18 */
[----:B------:R-:W-:-:S04]  /*04c0*/  @!P3 IADD3 R20, PT, PT, R20, 0x1, RZ ;  /* 0x000000011414b810 */ /* 0x000fc80007ffe0ff */
[----:B------:R-:W-:-:S13]  /*04d0*/  ISETP.GE.U32.AND P2, PT, R21, R8, PT ;  /* 0x000000081500720c */ /* 0x000fda0003f46070 */
[----:B------:R-:W-:Y:S01]  /*04e0*/  @P2 VIADD R20, R20, 0x1 ;  /* 0x0000000114142836 */ /* 0x000fe20000000000 */
[----:B------:R-:W-:-:S03]  /*04f0*/  ISETP.NE.AND P2, PT, R13, RZ, PT ;  /* 0x000000ff0d00720c */ /* 0x000fc60003f45270 */
[----:B------:R-:W-:-:S05]  /*0500*/  @!P4 IMAD.MOV R20, RZ, RZ, -R20 ;  /* 0x000000ffff14c224 */ /* 0x000fca00078e0a14 */
[----:B------:R-:W-:-:S05]  /*0510*/  SEL R17, R12, R20, !P1 ;  /* 0x000000140c117207 */ /* 0x000fca0004800000 */
[----:B------:R-:W-:-:S05]  /*0520*/  IMAD.WIDE R16, R17, 0x4, R2 ;  /* 0x0000000411107825 */ /* 0x000fca00078e0202 */
[----:B------:R0:W-:Y:S01]  /*0530*/  REDG.E.ADD.STRONG.GPU desc[UR4][R16.64], R14 ;  /* 0x0000000e1000798e */ /* 0x0001e2000c12e104 */
[----:B------:R-:W-:Y:S05]  /*0540*/  @P2 BRA `(.L_x_2) ;  /* 0xfffffffc00982947 */ /* 0x000fea000383ffff */
.L_x_1:
[----:B------:R-:W-:Y:S05]  /*0550*/  BSYNC.RECONVERGENT B0 ;  /* 0x0000000000007941 */ /* 0x000fea0003800200 */
.L_x_0:
[----:B------:R-:W-:Y:S05]  /*0560*/  @!P0 EXIT ;  /* 0x000000000000894d */ /* 0x000fea0003800000 */
[----:B------:R-:W0:Y:S01]  /*0570*/  LDC R2, c[0x0][0x39c] ;  /* 0x0000e700ff027b82 */ /* 0x000e220000000800 */
[----:B------:R-:W1:Y:S07]  /*0580*/  LDCU UR6, c[0x0][0x398] ;  /* 0x00007300ff0677ac */ /* 0x000e6e0008000800 */
[----:B------:R-:W2:Y:S08]  /*0590*/  LDC R8, c[0x0][0x39c] ;  /* 0x0000e700ff087b82 */ /* 0x000eb00000000800 */
[----:B------:R-:W3:Y:S01]  /*05a0*/  LDC.64 R4, c[0x0][0x380] ;  /* 0x0000e000ff047b82 */ /* 0x000ee20000000a00 */
[----:B0-----:R-:W-:-:S07]  /*05b0*/  IABS R16, R2 ;  /* 0x0000000200107213 */ /* 0x001fce0000000000 */
[----:B------:R-:W0:Y:S01]  /*05c0*/  LDC.64 R6, c[0x0][0x388] ;  /* 0x0000e200ff067b82 */ /* 0x000e220000000a00 */
[----:B------:R-:W4:Y:S07]  /*05d0*/  I2F.RP R12, R16 ;  /* 0x00000010000c7306 */ /* 0x000f2e0000209400 */
[----:B------:R-:W0:Y:S01]  /*05e0*/  LDC.64 R2, c[0x0][0x390] ;  /* 0x0000e400ff027b82 */ /* 0x000e220000000a00 */
[----:B----4-:R-:W4:Y:S02]  /*05f0*/  MUFU.RCP R12, R12 ;  /* 0x0000000c000c7308 */ /* 0x010f240000001000 */
[----:B----4-:R-:W-:-:S06]  /*0600*/  VIADD R10, R12, 0xffffffe ;  /* 0x0ffffffe0c0a7836 */ /* 0x010fcc0000000000 */
[----:B------:R4:W5:Y:S02]  /*0610*/  F2I.FTZ.U32.TRUNC.NTZ R11, R10 ;  /* 0x0000000a000b7305 */ /* 0x000964000021f000 */
[----:B----4-:R-:W-:Y:S01]  /*0620*/  IMAD.MOV.U32 R10, RZ, RZ, RZ ;  /* 0x000000ffff0a7224 */ /* 0x010fe200078e00ff */
[----:B-----5:R-:W-:-:S05]  /*0630*/  IADD3 R15, PT, PT, RZ, -R11, RZ ;  /* 0x8000000bff0f7210 */ /* 0x020fca0007ffe0ff */
[----:B------:R-:W-:-:S04]  /*0640*/  IMAD R15, R15, R16, RZ ;  /* 0x000000100f0f7224 */ /* 0x000fc800078e02ff */
[----:B0123--:R-:W-:-:S07]  /*0650*/  IMAD.HI.U32 R15, R11, R15, R10 ;  /* 0x0000000f0b0f7227 */ /* 0x00ffce00078e000a */
.L_x_3:
[----:B0-----:R-:W-:-:S05]  /*0660*/  IMAD.WIDE R10, R9, 0x4, R4 ;  /* 0x00000004090a7825 */ /* 0x001fca00078e0204 */
[----:B------:R-:W2:Y:S01]  /*0670*/  LDG.E R19, desc[UR4][R10.64] ;  /* 0x000000040a137981 */ /* 0x000ea2000c1e1900 */
[----:B------:R-:W-:Y:S02]  /*0680*/  IMAD.MOV.U32 R12, RZ, RZ, 0x1 ;  /* 0x00000001ff0c7424 */ /* 0x000fe400078e00ff */
[----:B--2---:R-:W-:-:S05]  /*0690*/  IMAD.WIDE R18, R19, 0x4, R6 ;  /* 0x0000000413127825 */ /* 0x004fca00078e0206 */
[----:B------:R0:W-:Y:S04]  /*06a0*/  REDG.E.ADD.STRONG.GPU desc[UR4][R18.64], R12 ;  /* 0x0000000c1200798e */ /* 0x0001e8000c12e104 */
[----:B------:R1:W2:Y:S01]  /*06b0*/  LDG.E R13, desc[UR4][R10.64] ;  /* 0x000000040a0d7981 */ /* 0x0002a2000c1e1900 */
[-C--:B------:R-:W-:Y:S01]  /*06c0*/  IABS R14, R8.reuse ;  /* 0x00000008000e7213 */ /* 0x080fe20000000000 */
[----:B-1----:R-:W-:Y:S01]  /*06d0*/  IMAD.WIDE R10, R0, 0x4, R10 ;  /* 0x00000004000a7825 */ /* 0x002fe200078e020a */
[----:B--2---:R-:W-:Y:S02]  /*06e0*/  IABS R17, R13 ;  /* 0x0000000d00117213 */ /* 0x004fe40000000000 */
[----:B------:R-:W-:-:S03]  /*06f0*/  LOP3.LUT R13, R13, R8, RZ, 0x3c, !PT ;  /* 0x000000080d0d7212 */ /* 0x000fc600078e3cff */
[----:B------:R-:W-:Y:S01]  /*0700*/  IMAD.HI.U32 R15, R15, R17, RZ ;  /* 0x000000110f0f7227 */ /* 0x000fe200078e00ff */
[----:B------:R-:W-:Y:S02]  /*0710*/  ISETP.GE.AND P2, PT, R13, RZ, PT ;  /* 0x000000ff0d00720c */ /* 0x000fe40003f46270 */
[----:B------:R-:W-:Y:S02]  /*0720*/  LOP3.LUT R13, RZ, R8, RZ, 0x33, !PT ;  /* 0x00000008ff0d7212 */ /* 0x000fe400078e33ff */
[----:B------:R-:W-:-:S05]  /*0730*/  IADD3 R20, PT, PT, -R15, RZ, RZ ;  /* 0x000000ff0f147210 */ /* 0x000fca0007ffe1ff */
[----:B------:R-:W-:-:S05]  /*0740*/  IMAD R17, R14, R20, R17 ;  /* 0x000000140e117224 */ /* 0x000fca00078e0211 */
[----:B------:R-:W-:-:S13]  /*0750*/  ISETP.GT.U32.AND P1, PT, R16, R17, PT ;  /* 0x000000111000720c */ /* 0x000fda0003f24070 */
[----:B------:R-:W-:Y:S02]  /*0760*/  @!P1 IMAD.IADD R17, R17, 0x1, -R14 ;  /* 0x0000000111119824 */ /* 0x000fe400078e0a0e */
[----:B------:R-:W-:-:S03]  /*0770*/  @!P1 VIADD R15, R15, 0x1 ;  /* 0x000000010f0f9836 */ /* 0x000fc60000000000 */
[----:B------:R-:W-:-:S13]  /*0780*/  ISETP.GE.U32.AND P0, PT, R17, R16, PT ;  /* 0x000000101100720c */ /* 0x000fda0003f06070 */
[----:B------:R-:W-:Y:S02]  /*0790*/  @P0 IADD3 R15, PT, PT, R15, 0x1, RZ ;  /* 0x000000010f0f0810 */ /* 0x000fe40007ffe0ff */
[----:B------:R-:W-:-:S03]  /*07a0*/  ISETP.NE.AND P0, PT, R8, RZ, PT ;  /* 0x000000ff0800720c */ /* 0x000fc60003f05270 */
[----:B------:R-:W-:-:S05]  /*07b0*/  @!P2 IMAD.MOV R15, RZ, RZ, -R15 ;  /* 0x000000ffff0fa224 */ /* 0x000fca00078e0a0f */
[----:B------:R-:W-:-:S05]  /*07c0*/  SEL R21, R13, R15, !P0 ;  /* 0x0000000f0d157207 */ /* 0x000fca0004000000 */
[----:B------:R-:W-:-:S05]  /*07d0*/  IMAD.WIDE R20, R21, 0x4, R2 ;  /* 0x0000000415147825 */ /* 0x000fca00078e0202 */
[----:B------:R1:W-:Y:S04]  /*07e0*/  REDG.E.ADD.STRONG.GPU desc[UR4][R20.64], R12 ;  /* 0x0000000c1400798e */ /* 0x0003e8000c12e104 */
[----:B------:R-:W2:Y:S01]  /*07f0*/  LDG.E R23, desc[UR4][R10.64] ;  /* 0x000000040a177981 */ /* 0x000ea2000c1e1900 */
[----:B0-----:R-:W0:Y:S08]  /*0800*/  I2F.RP R18, R14 ;  /* 0x0000000e00127306 */ /* 0x001e300000209400 */
[----:B0-----:R-:W0:Y:S01]  /*0810*/  MUFU.RCP R18, R18 ;  /* 0x0000001200127308 */ /* 0x001e220000001000 */
[----:B--2---:R-:W-:-:S05]  /*0820*/  IMAD.WIDE R22, R23, 0x4, R6 ;  /* 0x0000000417167825 */ /* 0x004fca00078e0206 */
[----:B------:R2:W-:Y:S04]  /*0830*/  REDG.E.ADD.STRONG.GPU desc[UR4][R22.64], R12 ;  /* 0x0000000c1600798e */ /* 0x0005e8000c12e104 */
[----:B------:R3:W1:Y:S01]  /*0840*/  LDG.E R19, desc[UR4][R10.64] ;  /* 0x000000040a137981 */ /* 0x000662000c1e1900 */
[----:B0-----:R-:W-:Y:S02]  /*0850*/  VIADD R24, R18, 0xffffffe ;  /* 0x0ffffffe12187836 */ /* 0x001fe40000000000 */
[----:B------:R-:W-:Y:S02]  /*0860*/  IMAD.MOV.U32 R16, RZ, RZ, RZ ;  /* 0x000000ffff107224 */ /* 0x000fe400078e00ff */
[----:B------:R-:W0:Y:S01]  /*0870*/  F2I.FTZ.U32.TRUNC.NTZ R17, R24 ;  /* 0x0000001800117305 */ /* 0x000e22000021f000 */
[----:B---3--:R-:W-:Y:S01]  /*0880*/  IMAD.WIDE R10, R0, 0x4, R10 ;  /* 0x00000004000a7825 */ /* 0x008fe200078e020a */
[----:B0-----:R-:W-:-:S05]  /*0890*/  IADD3 R15, PT, PT, RZ, -R17, RZ ;  /* 0x80000011ff0f7210 */ /* 0x001fca0007ffe0ff */
[----:B------:R-:W-:-:S04]  /*08a0*/  IMAD R15, R15, R14, RZ ;  /* 0x0000000e0f0f7224 */ /* 0x000fc800078e02ff */
[----:B------:R-:W-:Y:S01]  /*08b0*/  IMAD.HI.U32 R15, R17, R15, R16 ;  /* 0x0000000f110f7227 */ /* 0x000fe200078e0010 */
[----:B-1----:R-:W-:Y:S02]  /*08c0*/  IABS R21, R19 ;  /* 0x0000001300157213 */ /* 0x002fe40000000000 */
[----:B------:R-:W-:-:S03]  /*08d0*/  LOP3.LUT R19, R19, R8, RZ, 0x3c, !PT ;  /* 0x0000000813137212 */ /* 0x000fc600078e3cff */
[----:B------:R-:W-:Y:S01]  /*08e0*/  IMAD.HI.U32 R17, R15, R21, RZ ;  /* 0x000000150f117227 */ /* 0x000fe200078e00ff */
[----:B------:R-:W-:-:S03]  /*08f0*/  ISETP.GE.AND P3, PT, R19, RZ, PT ;  /* 0x000000ff1300720c */ /* 0x000fc60003f66270 */
[----:B------:R-:W-:-:S04]  /*0900*/  IMAD.MOV R16, RZ, RZ, -R17 ;  /* 0x000000ffff107224 */ /* 0x000fc800078e0a11 */
[----:B------:R-:W-:Y:S01]  /*0910*/  IMAD R21, R14, R16, R21 ;  /* 0x000000100e157224 */ /* 0x000fe200078e0215 */
[----:B------:R-:W-:-:S04]  /*0920*/  MOV R16, R14 ;  /* 0x0000000e00107202 */ /* 0x000fc80000000f00 */
[----:B------:R-:W-:-:S13]  /*0930*/  ISETP.GT.U32.AND P2, PT, R16, R21, PT ;  /* 0x000000151000720c */ /* 0x000fda0003f44070 */
[----:B------:R-:W-:Y:S02]  /*0940*/  @!P2 IMAD.IADD R21, R21, 0x1, -R14 ;  /* 0x000000011515a824 */ /* 0x000fe400078e0a0e */
[----:B------:R-:W-:-:S03]  /*0950*/  @!P2 VIADD R17, R17, 0x1 ;  /* 0x000000011111a836 */ /* 0x000fc60000000000 */
[----:B------:R-:W-:-:S13]  /*0960*/  ISETP.GE.U32.AND P1, PT, R21, R16, PT ;  /* 0x000000101500720c */ /* 0x000fda0003f26070 */
[----:B------:R-:W-:-:S05]  /*0970*/  @P1 IADD3 R17, PT, PT, R17, 0x1, RZ ;  /* 0x0000000111111810 */ /* 0x000fca0007ffe0ff */
[----:B------:R-:W-:-:S05]  /*0980*/  @!P3 IMAD.MOV R17, RZ, RZ, -R17 ;  /* 0x000000ffff11b224 */ /* 0x000fca00078e0a11 */
[----:B------:R-:W-:-:S05]  /*0990*/  SEL R19, R13, R17, !P0 ;  /* 0x000000110d137207 */ /* 0x000fca0004000000 */
[----:B------:R-:W-:-:S05]  /*09a0*/  IMAD.WIDE R18, R19, 0x4, R2 ;  /* 0x0000000413127825 */ /* 0x000fca00078e0202 */
[----:B------:R0:W-:Y:S04]  /*09b0*/  REDG.E.ADD.STRONG.GPU desc[UR4][R18.64], R12 ;  /* 0x0000000c1200798e */ /* 0x0001e8000c12e104 */
[----:B------:R-:W3:Y:S02]  /*09c0*/  LDG.E R21, desc[UR4][R10.64] ;  /* 0x000000040a157981 */ /* 0x000ee4000c1e1900 */
[----:B---3--:R-:W-:-:S05]  /*09d0*/  IMAD.WIDE R20, R21, 0x4, R6 ;  /* 0x0000000415147825 */ /* 0x008fca00078e0206 */
[----:B------:R1:W-:Y:S04]  /*09e0*/  REDG.E.ADD.STRONG.GPU desc[UR4][R20.64], R12 ;  /* 0x0000000c1400798e */ /* 0x0003e8000c12e104 */
[----:B------:R3:W2:Y:S02]  /*09f0*/  LDG.E R17, desc[UR4][R10.64] ;  /* 0x000000040a117981 */ /* 0x0006a4000c1e1900 */
[----:B---3--:R-:W-:Y:S01]  /*0a00*/  IMAD.WIDE R10, R0, 0x4, R10 ;  /* 0x00000004000a7825 */ /* 0x008fe200078e020a */
[----:B--2---:R-:W-:Y:S02]  /*0a10*/  IABS R23, R17 ;  /* 0x0000001100177213 */ /* 0x004fe40000000000 */
[----:B------:R-:W-:-:S03]  /*0a20*/  LOP3.LUT R17, R17, R8, RZ, 0x3c, !PT ;  /* 0x0000000811117212 */ /* 0x000fc600078e3cff */
[----:B------:R-:W-:Y:S01]  /*0a30*/  IMAD.HI.U32 R22, R15, R23, RZ ;  /* 0x000000170f167227 */ /* 0x000fe200078e00ff */
[----:B------:R-:W-:-:S04]  /*0a40*/  ISETP.GE.AND P3, PT, R17, RZ, PT ;  /* 0x000000ff1100720c */ /* 0x000fc80003f66270 */
[----:B------:R-:W-:-:S05]  /*0a50*/  IADD3 R24, PT, PT, -R22, RZ, RZ ;  /* 0x000000ff16187210 */ /* 0x000fca0007ffe1ff */
[----:B------:R-:W-:-:S05]  /*0a60*/  IMAD R23, R14, R24, R23 ;  /* 0x000000180e177224 */ /* 0x000fca00078e0217 */
[----:B------:R-:W-:-:S13]  /*0a70*/  ISETP.GT.U32.AND P2, PT, R16, R23, PT ;  /* 0x000000171000720c */ /* 0x000fda0003f44070 */
[----:B------:R-:W-:Y:S01]  /*0a80*/  @!P2 IMAD.IADD R23, R23, 0x1, -R14 ;  /* 0x000000011717a824 */ /* 0x000fe200078e0a0e */
[----:B------:R-:W-:-:S04]  /*0a90*/  @!P2 IADD3 R22, PT, PT, R22, 0x1, RZ ;  /* 0x000000011616a810 */ /* 0x000fc80007ffe0ff */
[----:B------:R-:W-:-:S13]  /*0aa0*/  ISETP.GE.U32.AND P1, PT, R23, R16, PT ;  /* 0x000000101700720c */ /* 0x000fda0003f26070 */
[----:B------:R-:W-:-:S05]  /*0ab0*/  @P1 VIADD R22, R22, 0x1 ;  /* 0x0000000116161836 */ /* 0x000fca0000000000 */
[----:B------:R-:W-:-:S04]  /*0ac0*/  @!P3 IADD3 R22, PT, PT, -R22, RZ, RZ ;  /* 0x000000ff1616b210 */ /* 0x000fc80007ffe1ff */
[----:B0-----:R-:W-:-:S05]  /*0ad0*/  SEL R19, R13, R22, !P0 ;  /* 0x000000160d137207 */ /* 0x001fca0004000000 */
[----:B------:R-:W-:-:S05]  /*0ae0*/  IMAD.WIDE R18, R19, 0x4, R2 ;  /* 0x0000000413127825 */ /* 0x000fca00078e0202 */
[----:B------:R0:W-:Y:S04]  /*0af0*/  REDG.E.ADD.STRONG.GPU desc[UR4][R18.64], R12 ;  /* 0x0000000c1200798e */ /* 0x0001e8000c12e104 */
[----:B-1----:R-:W2:Y:S02]  /*0b00*/  LDG.E R21, desc[UR4][R10.64] ;  /* 0x000000040a157981 */ /* 0x002ea4000c1e1900 */
[----:B--2---:R-:W-:-:S05]  /*0b10*/  IMAD.WIDE R20, R21, 0x4, R6 ;  /* 0x0000000415147825 */ /* 0x004fca00078e0206 */
[----:B------:R0:W-:Y:S04]  /*0b20*/  REDG.E.ADD.STRONG.GPU desc[UR4][R20.64], R12 ;  /* 0x0000000c1400798e */ /* 0x0001e8000c12e104 */
[----:B------:R-:W2:Y:S01]  /*0b30*/  LDG.E R17, desc[UR4][R10.64] ;  /* 0x000000040a117981 */ /* 0x000ea2000c1e1900 */
[----:B------:R-:W-:Y:S02]  /*0b40*/  LEA R9, R0, R9, 0x2 ;  /* 0x0000000900097211 */ /* 0x000fe400078e10ff */
[----:B--2---:R-:W-:Y:S02]  /*0b50*/  IABS R23, R17 ;  /* 0x0000001100177213 */ /* 0x004fe40000000000 */
[----:B------:R-:W-:-:S03]  /*0b60*/  LOP3.LUT R17, R17, R8, RZ, 0x3c, !PT ;  /* 0x0000000811117212 */ /* 0x000fc600078e3cff */
[----:B------:R-:W-:Y:S01]  /*0b70*/  IMAD.HI.U32 R22, R15, R23, RZ ;  /* 0x000000170f167227 */ /* 0x000fe200078e00ff */
[----:B------:R-:W-:-:S03]  /*0b80*/  ISETP.GE.AND P3, PT, R17, RZ, PT ;  /* 0x000000ff1100720c */ /* 0x000fc60003f66270 */
[----:B------:R-:W-:-:S04]  /*0b90*/  IMAD.MOV R24, RZ, RZ, -R22 ;  /* 0x000000ffff187224 */ /* 0x000fc800078e0a16 */
[----:B------:R-:W-:-:S05]  /*0ba0*/  IMAD R23, R14, R24, R23 ;  /* 0x000000180e177224 */ /* 0x000fca00078e0217 */
[----:B------:R-:W-:-:S13]  /*0bb0*/  ISETP.GT.U32.AND P2, PT, R16, R23, PT ;  /* 0x000000171000720c */ /* 0x000fda0003f44070 */
[----:B------:R-:W-:Y:S01]  /*0bc0*/  @!P2 IADD3 R23, PT, PT, R23, -R14, RZ ;  /* 0x8000000e1717a210 */ /* 0x000fe20007ffe0ff */
[----:B------:R-:W-:-:S03]  /*0bd0*/  @!P2 VIADD R22, R22, 0x1 ;  /* 0x000000011616a836 */ /* 0x000fc60000000000 */
[----:B------:R-:W-:-:S13]  /*0be0*/  ISETP.GE.U32.AND P1, PT, R23, R16, PT ;  /* 0x000000101700720c */ /* 0x000fda0003f26070 */
[----:B------:R-:W-:-:S05]  /*0bf0*/  @P1 IADD3 R22, PT, PT, R22, 0x1, RZ ;  /* 0x0000000116161810 */ /* 0x000fca0007ffe0ff */
[----:B------:R-:W-:-:S05]  /*0c00*/  @!P3 IMAD.MOV R22, RZ, RZ, -R22 ;  /* 0x000000ffff16b224 */ /* 0x000fca00078e0a16 */
[----:B------:R-:W-:Y:S02]  /*0c10*/  SEL R11, R13, R22, !P0 ;  /* 0x000000160d0b7207 */ /* 0x000fe40004000000 */
[----:B------:R-:W-:-:S03]  /*0c20*/  ISETP.GE.AND P0, PT, R9, UR6, PT ;  /* 0x0000000609007c0c */ /* 0x000fc6000bf06270 */
[----:B------:R-:W-:-:S05]  /*0c30*/  IMAD.WIDE R10, R11, 0x4, R2 ;  /* 0x000000040b0a7825 */ /* 0x000fca00078e0202 */
[----:B------:R0:W-:Y:S05]  /*0c40*/  REDG.E.ADD.STRONG.GPU desc[UR4][R10.64], R12 ;  /* 0x0000000c0a00798e */ /* 0x0001ea000c12e104 */
[----:B------:R-:W-:Y:S05]  /*0c50*/  @!P0 BRA `(.L_x_3) ;  /* 0xfffffff800808947 */ /* 0x000fea000383ffff */
[----:B------:R-:W-:Y:S05]  /*0c60*/  EXIT ;  /* 0x000000000000794d */ /* 0x000fea0003800000 */
.L_x_4:
[----:B------:R-:W-:-:S00]  /*0c70*/  BRA `(.L_x_4) ;  /* 0xfffffffc00fc7947 */ /* 0x000fc0000383ffff */
[----:B------:R-:W-:-:S00]  /*0c80*/  NOP ;  /* 0x0000000000007918 */ /* 0x000fc00000000000 */
[----:B------:R-:W-:-:S00]  /*0c90*/  NOP ;  /* 0x0000000000007918 */ /* 0x000fc00000000000 */
[----:B------:R-:W-:-:S00]  /*0ca0*/  NOP ;  /* 0x0000000000007918 */ /* 0x000fc00000000000 */
[----:B------:R-:W-:-:S00]  /*0cb0*/  NOP ;  /* 0x0000000000007918 */ /* 0x000fc00000000000 */
[----:B------:R-:W-:-:S00]  /*0cc0*/  NOP ;  /* 0x0000000000007918 */ /* 0x000fc00000000000 */
[----:B------:R-:W-:-:S00]  /*0cd0*/  NOP ;  /* 0x0000000000007918 */ /* 0x000fc00000000000 */
[----:B------:R-:W-:-:S00]  /*0ce0*/  NOP ;  /* 0x0000000000007918 */ /* 0x000fc00000000000 */
[----:B------:R-:W-:-:S00]  /*0cf0*/  NOP ;  /* 0x0000000000007918 */ /* 0x000fc00000000000 */
.L_x_5:


//--------------------- .nv.shared.reserved.0     --------------------------
	.section	.nv.shared.reserved.0,"aw",@nobits
	.weak		__nv_reservedSMEM_offset_0_alias
	.size		__nv_reservedSMEM_offset_0_alias, 0, 64
	.other		__nv_reservedSMEM_offset_0_alias,@"STO_CUDA_RESERVED_SHARED STV_DEFAULT"
__nv_reservedSMEM_offset_0_alias:
	.zero		0
	.zero		64


//--------------------- .nv.constant0._Z5countPiS_S_ii --------------------------
	.section	.nv.constant0._Z5countPiS_S_ii,"a",@progbits
	.sectionflags	@""
	.align	4
.nv.constant0._Z5countPiS_S_ii:
	.zero		928


//--------------------- SYMBOLS --------------------------

	.type		.nv.reservedSmem.offset0,@object
	.size		.nv.reservedSmem.offset0,0x4
